//
// Generated by NVIDIA NVVM Compiler
//
// Compiler Build ID: CL-36424714
// Cuda compilation tools, release 13.0, V13.0.88
// Based on NVVM 20.0.0
//

.version 9.0
.target sm_100
.address_size 64

	// .globl	_Z13counterKerneliPi
// _ZZ13counterKerneliPiE1s has been demoted

.visible .entry _Z13counterKerneliPi(
	.param .u32 _Z13counterKerneliPi_param_0,
	.param .u64 .ptr .align 1 _Z13counterKerneliPi_param_1
)
{
	.reg .pred 	%p<3>;
	.reg .b32 	%r<6>;
	.reg .b64 	%rd<5>;
	// demoted variable
	.shared .align 4 .b8 _ZZ13counterKerneliPiE1s[4];
	ld.param.u64 	%rd1, [_Z13counterKerneliPi_param_1];
	mov.u32 	%r1, %tid.x;
	setp.ne.s32 	%p1, %r1, 0;
	@%p1 bra 	$L__BB0_2;
	mov.b32 	%r2, 0;
	st.shared.u32 	[_ZZ13counterKerneliPiE1s], %r2;
$L__BB0_2:
	setp.ne.s32 	%p2, %r1, 0;
	bar.sync 	0;
	atom.shared.add.u32 	%r3, [_ZZ13counterKerneliPiE1s], 1;
	bar.sync 	0;
	@%p2 bra 	$L__BB0_4;
	ld.shared.u32 	%r4, [_ZZ13counterKerneliPiE1s];
	mov.u32 	%r5, %ctaid.x;
	cvta.to.global.u64 	%rd2, %rd1;
	mul.wide.u32 	%rd3, %r5, 4;
	add.s64 	%rd4, %rd2, %rd3;
	st.global.u32 	[%rd4], %r4;
$L__BB0_4:
	ret;

}


// ===== COMPILED SASS (sm_100) =====

	.target	sm_100

	.elftype	@"ET_EXEC"


//--------------------- .note.nv.tkinfo           --------------------------
	.section	.note.nv.tkinfo,"",@"SHT_NOTE"
	.sectionflags	@"SHF_NOTE_NV_TKINFO"
	.tkinfo
        /*0018*/ 	.word	0x00000002
        /*0030*/ 	.string	""
        /*0030*/ 	.string	"ptxas"
        /*0030*/ 	.string	"Cuda compilation tools, release 13.0, V13.0.88"
        /*0030*/ 	.string	"Build cuda_13.0.r13.0/compiler.36424714_0"
        /*0030*/ 	.string	"-arch sm_100 -m 64 "



//--------------------- .note.nv.cuinfo           --------------------------
	.section	.note.nv.cuinfo,"",@"SHT_NOTE"
	.sectionflags	@"SHF_NOTE_NV_CUINFO"
        /*0018*/ 	.short	0x0002
        /*001a*/ 	.short	0x0064
        /*001c*/ 	.short	0x0082
	.zero		2


//--------------------- .nv.info                  --------------------------
	.section	.nv.info,"",@"SHT_CUDA_INFO"
	.align	4


	//----- nvinfo : EIATTR_REGCOUNT
	.align		4
        /*0000*/ 	.byte	0x04, 0x2f
        /*0002*/ 	.short	(.L_1 - .L_0)
	.align		4
.L_0:
        /*0004*/ 	.word	index@(_Z13counterKerneliPi)
        /*0008*/ 	.word	0x0000000a


	//----- nvinfo : EIATTR_FRAME_SIZE
	.align		4
.L_1:
        /*000c*/ 	.byte	0x04, 0x11
        /*000e*/ 	.short	(.L_3 - .L_2)
	.align		4
.L_2:
        /*0010*/ 	.word	index@(_Z13counterKerneliPi)
        /*0014*/ 	.word	0x00000000


	//----- nvinfo : EIATTR_MIN_STACK_SIZE
	.align		4
.L_3:
        /*0018*/ 	.byte	0x04, 0x12
        /*001a*/ 	.short	(.L_5 - .L_4)
	.align		4
.L_4:
        /*001c*/ 	.word	index@(_Z13counterKerneliPi)
        /*0020*/ 	.word	0x00000000
.L_5:


//--------------------- .nv.compat                --------------------------
	.section	.nv.compat,"",@"SHT_CUDA_COMPAT_INFO"
	.align	4
        /*0000*/ 	.byte	0x02, 0x09, 0x00, 0x00, 0x02, 0x02, 0x01, 0x00, 0x02, 0x05, 0x05, 0x00, 0x03, 0x07, 0x01, 0x01
        /*0010*/ 	.byte	0x02, 0x03, 0x00, 0x00, 0x02, 0x06, 0x01, 0x00, 0x04, 0x0b, 0x08, 0x00, 0x09, 0x00, 0x00, 0x00
        /*0020*/ 	.byte	0x00, 0x00, 0x00, 0x00


//--------------------- .nv.info._Z13counterKerneliPi --------------------------
	.section	.nv.info._Z13counterKerneliPi,"",@"SHT_CUDA_INFO"
	.sectionflags	@""
	.align	4


	//----- nvinfo : EIATTR_CUDA_API_VERSION
	.align		4
        /*0000*/ 	.byte	0x04, 0x37
        /*0002*/ 	.short	(.L_7 - .L_6)
.L_6:
        /*0004*/ 	.word	0x00000082


	//----- nvinfo : EIATTR_KPARAM_INFO
	.align		4
.L_7:
        /*0008*/ 	.byte	0x04, 0x17
        /*000a*/ 	.short	(.L_9 - .L_8)
.L_8:
        /*000c*/ 	.word	0x00000000
        /*0010*/ 	.short	0x0001
        /*0012*/ 	.short	0x0008
        /*0014*/ 	.byte	0x00, 0xf5, 0x21, 0x00


	//----- nvinfo : EIATTR_KPARAM_INFO
	.align		4
.L_9:
        /*0018*/ 	.byte	0x04, 0x17
        /*001a*/ 	.short	(.L_11 - .L_10)
.L_10:
        /*001c*/ 	.word	0x00000000
        /*0020*/ 	.short	0x0000
        /*0022*/ 	.short	0x0000
        /*0024*/ 	.byte	0x00, 0xf0, 0x11, 0x00


	//----- nvinfo : EIATTR_SPARSE_MMA_MASK
	.align		4
.L_11:
        /*0028*/ 	.byte	0x03, 0x50
        /*002a*/ 	.short	0x0000


	//----- nvinfo : EIATTR_MAXREG_COUNT
	.align		4
        /*002c*/ 	.byte	0x03, 0x1b
        /*002e*/ 	.short	0x00ff


	//----- nvinfo : EIATTR_NUM_BARRIERS
	.align		4
        /*0030*/ 	.byte	0x02, 0x4c
        /*0032*/ 	.byte	0x01
	.zero		1


	//----- nvinfo : EIATTR_MERCURY_ISA_VERSION
	.align		4
        /*0034*/ 	.byte	0x03, 0x5f
        /*0036*/ 	.short	0x0101


	//----- nvinfo : EIATTR_VRC_CTA_INIT_COUNT
	.align		4
        /*0038*/ 	.byte	0x02, 0x4a
	.zero		1
	.zero		1


	//----- nvinfo : EIATTR_EXIT_INSTR_OFFSETS
	.align		4
        /*003c*/ 	.byte	0x04, 0x1c
        /*003e*/ 	.short	(.L_13 - .L_12)


	//   ....[0]....
.L_12:
        /*0040*/ 	.word	0x000000a0


	//   ....[1]....
        /*0044*/ 	.word	0x00000110


	//----- nvinfo : EIATTR_CBANK_PARAM_SIZE
	.align		4
.L_13:
        /*0048*/ 	.byte	0x03, 0x19
        /*004a*/ 	.short	0x0010


	//----- nvinfo : EIATTR_PARAM_CBANK
	.align		4
        /*004c*/ 	.byte	0x04, 0x0a
        /*004e*/ 	.short	(.L_15 - .L_14)
	.align		4
.L_14:
        /*0050*/ 	.word	index@(.nv.constant0._Z13counterKerneliPi)
        /*0054*/ 	.short	0x0380
        /*0056*/ 	.short	0x0010


	//----- nvinfo : EIATTR_SW_WAR
	.align		4
.L_15:
        /*0058*/ 	.byte	0x04, 0x36
        /*005a*/ 	.short	(.L_17 - .L_16)
.L_16:
        /*005c*/ 	.word	0x00000008
.L_17:


//--------------------- .nv.callgraph             --------------------------
	.section	.nv.callgraph,"",@"SHT_CUDA_CALLGRAPH"
	.align	4
	.sectionentsize	8
	.align		4
        /*0000*/ 	.word	0x00000000
	.align		4
        /*0004*/ 	.word	0xffffffff
	.align		4
        /*0008*/ 	.word	0x00000000
	.align		4
        /*000c*/ 	.word	0xfffffffe
	.align		4
        /*0010*/ 	.word	0x00000000
	.align		4
        /*0014*/ 	.word	0xfffffffd
	.align		4
        /*0018*/ 	.word	0x00000000
	.align		4
        /*001c*/ 	.word	0xfffffffc


//--------------------- .text._Z13counterKerneliPi --------------------------
	.section	.text._Z13counterKerneliPi,"ax",@progbits
	.align	128
        .global         _Z13counterKerneliPi
        .type           _Z13counterKerneliPi,@function
        .size           _Z13counterKerneliPi,(.L_x_1 - _Z13counterKerneliPi)
        .other          _Z13counterKerneliPi,@"STO_CUDA_ENTRY STV_DEFAULT"
_Z13counterKerneliPi:
.text._Z13counterKerneliPi:
[----:B------:R-:W-:Y:S01]  /*0000*/  LDC R1, c[0x0][0x37c] ;  /* 0x0000df00ff017b82 */ /* 0x000fe20000000800 */
[----:B------:R-:W0:Y:S07]  /*0010*/  S2R R0, SR_TID.X ;  /* 0x0000000000007919 */ /* 0x000e2e0000002100 */
[----:B------:R-:W1:Y:S01]  /*0020*/  S2UR UR5, SR_CgaCtaId ;  /* 0x00000000000579c3 */ /* 0x000e620000008800 */
[----:B------:R-:W-:Y:S02]  /*0030*/  UMOV UR4, 0x400 ;  /* 0x0000040000047882 */ /* 0x000fe40000000000 */
[----:B-1----:R-:W-:Y:S01]  /*0040*/  ULEA UR4, UR5, UR4, 0x18 ;  /* 0x0000000405047291 */ /* 0x002fe2000f8ec0ff */
[----:B0-----:R-:W-:-:S13]  /*0050*/  ISETP.NE.AND P0, PT, R0, RZ, PT ;  /* 0x000000ff0000720c */ /* 0x001fda0003f05270 */
[----:B------:R-:W-:Y:S01]  /*0060*/  @!P0 STS [UR4], RZ ;  /* 0x000000ffff008988 */ /* 0x000fe20008000804 */
[----:B------:R-:W-:Y:S06]  /*0070*/  BAR.SYNC.DEFER_BLOCKING 0x0 ;  /* 0x0000000000007b1d */ /* 0x000fec0000010000 */
[----:B------:R-:W-:Y:S02]  /*0080*/  ATOMS.POPC.INC.32 RZ, [UR4] ;  /* 0x00000000ffff7f8c */ /* 0x000fe4000d800004 */
[----:B------:R-:W-:Y:S06]  /*0090*/  BAR.SYNC.DEFER_BLOCKING 0x0 ;  /* 0x0000000000007b1d */ /* 0x000fec0000010000 */
[----:B------:R-:W-:Y:S05]  /*00a0*/  @P0 EXIT ;  /* 0x000000000000094d */ /* 0x000fea0003800000 */
[----:B------:R-:W0:Y:S01]  /*00b0*/  LDS R5, [UR4] ;  /* 0x00000004ff057984 */ /* 0x000e220008000800 */
[----:B------:R-:W1:Y:S01]  /*00c0*/  LDC.64 R2, c[0x0][0x388] ;  /* 0x0000e200ff027b82 */ /* 0x000e620000000a00 */
[----:B------:R-:W0:Y:S01]  /*00d0*/  LDCU.64 UR6, c[0x0][0x358] ;  /* 0x00006b00ff0677ac */ /* 0x000e220008000a00 */
[----:B------:R-:W1:Y:S02]  /*00e0*/  S2R R7, SR_CTAID.X ;  /* 0x0000000000077919 */ /* 0x000e640000002500 */
[----:B-1----:R-:W-:-:S05]  /*00f0*/  IMAD.WIDE.U32 R2, R7, 0x4, R2 ;  /* 0x0000000407027825 */ /* 0x002fca00078e0002 */
[----:B0-----:R-:W-:Y:S01]  /*0100*/  STG.E desc[UR6][R2.64], R5 ;  /* 0x0000000502007986 */ /* 0x001fe2000c101906 */
[----:B------:R-:W-:Y:S05]  /*0110*/  EXIT ;  /* 0x000000000000794d */ /* 0x000fea0003800000 */
.L_x_0:
[----:B------:R-:W-:-:S00]  /*0120*/  BRA `(.L_x_0) ;  /* 0xfffffffc00fc7947 */ /* 0x000fc0000383ffff */
[----:B------:R-:W-:-:S00]  /*0130*/  NOP ;  /* 0x0000000000007918 */ /* 0x000fc00000000000 */
        /* <DEDUP_REMOVED lines=12> */
.L_x_1:


//--------------------- .nv.shared._Z13counterKerneliPi --------------------------
	.section	.nv.shared._Z13counterKerneliPi,"aw",@nobits
	.sectionflags	@""
	.align	4
.nv.shared._Z13counterKerneliPi:
	.zero		1028


//--------------------- .nv.shared.reserved.0     --------------------------
	.section	.nv.shared.reserved.0,"aw",@nobits
	.weak		__nv_reservedSMEM_offset_0_alias
	.size		__nv_reservedSMEM_offset_0_alias, 0, 64
	.other		__nv_reservedSMEM_offset_0_alias,@"STO_CUDA_RESERVED_SHARED STV_DEFAULT"
__nv_reservedSMEM_offset_0_alias:
	.zero		0
	.zero		64


//--------------------- .nv.constant0._Z13counterKerneliPi --------------------------
	.section	.nv.constant0._Z13counterKerneliPi,"a",@progbits
	.sectionflags	@""
	.align	4
.nv.constant0._Z13counterKerneliPi:
	.zero		912


//--------------------- SYMBOLS --------------------------

	.type		.nv.reservedSmem.offset0,@object
	.size		.nv.reservedSmem.offset0,0x4
	.type		.nv.reservedSmem.cap,@object
	.size		.nv.reservedSmem.cap,0x4
